//
// Generated by NVIDIA NVVM Compiler
//
// Compiler Build ID: CL-36424714
// Cuda compilation tools, release 13.0, V13.0.88
// Based on NVVM 20.0.0
//

.version 9.0
.target sm_100
.address_size 64

	// .globl	_Z15AssignToClusterP5PointS0_i

.visible .entry _Z15AssignToClusterP5PointS0_i(
	.param .u64 .ptr .align 1 _Z15AssignToClusterP5PointS0_i_param_0,
	.param .u64 .ptr .align 1 _Z15AssignToClusterP5PointS0_i_param_1,
	.param .u32 _Z15AssignToClusterP5PointS0_i_param_2
)
{
	.reg .pred 	%p<2>;
	.reg .b32 	%r<5>;
	.reg .b64 	%rd<9>;
	.reg .b64 	%fd<11>;

	ld.param.u64 	%rd1, [_Z15AssignToClusterP5PointS0_i_param_0];
	ld.param.u64 	%rd2, [_Z15AssignToClusterP5PointS0_i_param_1];
	ld.param.u32 	%r1, [_Z15AssignToClusterP5PointS0_i_param_2];
	cvta.to.global.u64 	%rd3, %rd2;
	cvta.to.global.u64 	%rd4, %rd1;
	mov.u32 	%r2, %tid.x;
	mul.wide.u32 	%rd5, %r2, 32;
	add.s64 	%rd6, %rd4, %rd5;
	ld.global.f64 	%fd1, [%rd6];
	ld.global.f64 	%fd2, [%rd6+8];
	ld.global.u32 	%r3, [%rd6+16];
	ld.global.f64 	%fd3, [%rd6+24];
	mul.wide.s32 	%rd7, %r1, 32;
	add.s64 	%rd8, %rd3, %rd7;
	ld.global.f64 	%fd4, [%rd8];
	sub.f64 	%fd5, %fd1, %fd4;
	ld.global.f64 	%fd6, [%rd8+8];
	sub.f64 	%fd7, %fd2, %fd6;
	mul.f64 	%fd8, %fd7, %fd7;
	fma.rn.f64 	%fd9, %fd5, %fd5, %fd8;
	setp.lt.f64 	%p1, %fd9, %fd3;
	selp.b32 	%r4, %r1, %r3, %p1;
	selp.f64 	%fd10, %fd9, %fd3, %p1;
	st.global.u32 	[%rd6+16], %r4;
	st.global.f64 	[%rd6+24], %fd10;
	ret;

}
	// .globl	_Z13ResetDistanceP5Point
.visible .entry _Z13ResetDistanceP5Point(
	.param .u64 .ptr .align 1 _Z13ResetDistanceP5Point_param_0
)
{
	.reg .b32 	%r<2>;
	.reg .b64 	%rd<6>;

	ld.param.u64 	%rd1, [_Z13ResetDistanceP5Point_param_0];
	cvta.to.global.u64 	%rd2, %rd1;
	mov.u32 	%r1, %tid.x;
	mul.wide.u32 	%rd3, %r1, 32;
	add.s64 	%rd4, %rd2, %rd3;
	mov.b64 	%rd5, 9218868437227405311;
	st.global.u64 	[%rd4+24], %rd5;
	ret;

}


// ===== COMPILED SASS (sm_100) =====

	.target	sm_100

	.elftype	@"ET_EXEC"


//--------------------- .note.nv.tkinfo           --------------------------
	.section	.note.nv.tkinfo,"",@"SHT_NOTE"
	.sectionflags	@"SHF_NOTE_NV_TKINFO"
	.tkinfo
        /*0018*/ 	.word	0x00000002
        /*0030*/ 	.string	""
        /*0030*/ 	.string	"ptxas"
        /*0030*/ 	.string	"Cuda compilation tools, release 13.0, V13.0.88"
        /*0030*/ 	.string	"Build cuda_13.0.r13.0/compiler.36424714_0"
        /*0030*/ 	.string	"-arch sm_100 -m 64 "



//--------------------- .note.nv.cuinfo           --------------------------
	.section	.note.nv.cuinfo,"",@"SHT_NOTE"
	.sectionflags	@"SHF_NOTE_NV_CUINFO"
        /*0018*/ 	.short	0x0002
        /*001a*/ 	.short	0x0064
        /*001c*/ 	.short	0x0082
	.zero		2


//--------------------- .nv.info                  --------------------------
	.section	.nv.info,"",@"SHT_CUDA_INFO"
	.align	4


	//----- nvinfo : EIATTR_REGCOUNT
	.align		4
        /*0000*/ 	.byte	0x04, 0x2f
        /*0002*/ 	.short	(.L_1 - .L_0)
	.align		4
.L_0:
        /*0004*/ 	.word	index@(_Z15AssignToClusterP5PointS0_i)
        /*0008*/ 	.word	0x00000012


	//----- nvinfo : EIATTR_FRAME_SIZE
	.align		4
.L_1:
        /*000c*/ 	.byte	0x04, 0x11
        /*000e*/ 	.short	(.L_3 - .L_2)
	.align		4
.L_2:
        /*0010*/ 	.word	index@(_Z15AssignToClusterP5PointS0_i)
        /*0014*/ 	.word	0x00000000


	//----- nvinfo : EIATTR_REGCOUNT
	.align		4
.L_3:
        /*0018*/ 	.byte	0x04, 0x2f
        /*001a*/ 	.short	(.L_5 - .L_4)
	.align		4
.L_4:
        /*001c*/ 	.word	index@(_Z13ResetDistanceP5Point)
        /*0020*/ 	.word	0x0000000a


	//----- nvinfo : EIATTR_FRAME_SIZE
	.align		4
.L_5:
        /*0024*/ 	.byte	0x04, 0x11
        /*0026*/ 	.short	(.L_7 - .L_6)
	.align		4
.L_6:
        /*0028*/ 	.word	index@(_Z13ResetDistanceP5Point)
        /*002c*/ 	.word	0x00000000


	//----- nvinfo : EIATTR_MIN_STACK_SIZE
	.align		4
.L_7:
        /*0030*/ 	.byte	0x04, 0x12
        /*0032*/ 	.short	(.L_9 - .L_8)
	.align		4
.L_8:
        /*0034*/ 	.word	index@(_Z13ResetDistanceP5Point)
        /*0038*/ 	.word	0x00000000


	//----- nvinfo : EIATTR_MIN_STACK_SIZE
	.align		4
.L_9:
        /*003c*/ 	.byte	0x04, 0x12
        /*003e*/ 	.short	(.L_11 - .L_10)
	.align		4
.L_10:
        /*0040*/ 	.word	index@(_Z15AssignToClusterP5PointS0_i)
        /*0044*/ 	.word	0x00000000
.L_11:


//--------------------- .nv.compat                --------------------------
	.section	.nv.compat,"",@"SHT_CUDA_COMPAT_INFO"
	.align	4
        /*0000*/ 	.byte	0x02, 0x09, 0x00, 0x00, 0x02, 0x02, 0x01, 0x00, 0x02, 0x05, 0x05, 0x00, 0x03, 0x07, 0x01, 0x01
        /*0010*/ 	.byte	0x02, 0x03, 0x00, 0x00, 0x02, 0x06, 0x01, 0x00, 0x04, 0x0b, 0x08, 0x00, 0x01, 0x00, 0x00, 0x00
        /*0020*/ 	.byte	0x00, 0x00, 0x00, 0x00


//--------------------- .nv.info._Z13ResetDistanceP5Point --------------------------
	.section	.nv.info._Z13ResetDistanceP5Point,"",@"SHT_CUDA_INFO"
	.sectionflags	@""
	.align	4


	//----- nvinfo : EIATTR_CUDA_API_VERSION
	.align		4
        /*0000*/ 	.byte	0x04, 0x37
        /*0002*/ 	.short	(.L_13 - .L_12)
.L_12:
        /*0004*/ 	.word	0x00000082


	//----- nvinfo : EIATTR_KPARAM_INFO
	.align		4
.L_13:
        /*0008*/ 	.byte	0x04, 0x17
        /*000a*/ 	.short	(.L_15 - .L_14)
.L_14:
        /*000c*/ 	.word	0x00000000
        /*0010*/ 	.short	0x0000
        /*0012*/ 	.short	0x0000
        /*0014*/ 	.byte	0x00, 0xf5, 0x21, 0x00


	//----- nvinfo : EIATTR_SPARSE_MMA_MASK
	.align		4
.L_15:
        /*0018*/ 	.byte	0x03, 0x50
        /*001a*/ 	.short	0x0000


	//----- nvinfo : EIATTR_MAXREG_COUNT
	.align		4
        /*001c*/ 	.byte	0x03, 0x1b
        /*001e*/ 	.short	0x00ff


	//----- nvinfo : EIATTR_MERCURY_ISA_VERSION
	.align		4
        /*0020*/ 	.byte	0x03, 0x5f
        /*0022*/ 	.short	0x0101


	//----- nvinfo : EIATTR_VRC_CTA_INIT_COUNT
	.align		4
        /*0024*/ 	.byte	0x02, 0x4a
	.zero		1
	.zero		1


	//----- nvinfo : EIATTR_EXIT_INSTR_OFFSETS
	.align		4
        /*0028*/ 	.byte	0x04, 0x1c
        /*002a*/ 	.short	(.L_17 - .L_16)


	//   ....[0]....
.L_16:
        /*002c*/ 	.word	0x00000080


	//----- nvinfo : EIATTR_CBANK_PARAM_SIZE
	.align		4
.L_17:
        /*0030*/ 	.byte	0x03, 0x19
        /*0032*/ 	.short	0x0008


	//----- nvinfo : EIATTR_PARAM_CBANK
	.align		4
        /*0034*/ 	.byte	0x04, 0x0a
        /*0036*/ 	.short	(.L_19 - .L_18)
	.align		4
.L_18:
        /*0038*/ 	.word	index@(.nv.constant0._Z13ResetDistanceP5Point)
        /*003c*/ 	.short	0x0380
        /*003e*/ 	.short	0x0008


	//----- nvinfo : EIATTR_SW_WAR
	.align		4
.L_19:
        /*0040*/ 	.byte	0x04, 0x36
        /*0042*/ 	.short	(.L_21 - .L_20)
.L_20:
        /*0044*/ 	.word	0x00000008
.L_21:


//--------------------- .nv.info._Z15AssignToClusterP5PointS0_i --------------------------
	.section	.nv.info._Z15AssignToClusterP5PointS0_i,"",@"SHT_CUDA_INFO"
	.sectionflags	@""
	.align	4


	//----- nvinfo : EIATTR_CUDA_API_VERSION
	.align		4
        /*0000*/ 	.byte	0x04, 0x37
        /*0002*/ 	.short	(.L_23 - .L_22)
.L_22:
        /*0004*/ 	.word	0x00000082


	//----- nvinfo : EIATTR_KPARAM_INFO
	.align		4
.L_23:
        /*0008*/ 	.byte	0x04, 0x17
        /*000a*/ 	.short	(.L_25 - .L_24)
.L_24:
        /*000c*/ 	.word	0x00000000
        /*0010*/ 	.short	0x0002
        /*0012*/ 	.short	0x0010
        /*0014*/ 	.byte	0x00, 0xf0, 0x11, 0x00


	//----- nvinfo : EIATTR_KPARAM_INFO
	.align		4
.L_25:
        /*0018*/ 	.byte	0x04, 0x17
        /*001a*/ 	.short	(.L_27 - .L_26)
.L_26:
        /*001c*/ 	.word	0x00000000
        /*0020*/ 	.short	0x0001
        /*0022*/ 	.short	0x0008
        /*0024*/ 	.byte	0x00, 0xf5, 0x21, 0x00


	//----- nvinfo : EIATTR_KPARAM_INFO
	.align		4
.L_27:
        /*0028*/ 	.byte	0x04, 0x17
        /*002a*/ 	.short	(.L_29 - .L_28)
.L_28:
        /*002c*/ 	.word	0x00000000
        /*0030*/ 	.short	0x0000
        /*0032*/ 	.short	0x0000
        /*0034*/ 	.byte	0x00, 0xf5, 0x21, 0x00


	//----- nvinfo : EIATTR_SPARSE_MMA_MASK
	.align		4
.L_29:
        /*0038*/ 	.byte	0x03, 0x50
        /*003a*/ 	.short	0x0000


	//----- nvinfo : EIATTR_MAXREG_COUNT
	.align		4
        /*003c*/ 	.byte	0x03, 0x1b
        /*003e*/ 	.short	0x00ff


	//----- nvinfo : EIATTR_MERCURY_ISA_VERSION
	.align		4
        /*0040*/ 	.byte	0x03, 0x5f
        /*0042*/ 	.short	0x0101


	//----- nvinfo : EIATTR_VRC_CTA_INIT_COUNT
	.align		4
        /*0044*/ 	.byte	0x02, 0x4a
	.zero		1
	.zero		1


	//----- nvinfo : EIATTR_EXIT_INSTR_OFFSETS
	.align		4
        /*0048*/ 	.byte	0x04, 0x1c
        /*004a*/ 	.short	(.L_31 - .L_30)


	//   ....[0]....
.L_30:
        /*004c*/ 	.word	0x00000170


	//----- nvinfo : EIATTR_CBANK_PARAM_SIZE
	.align		4
.L_31:
        /*0050*/ 	.byte	0x03, 0x19
        /*0052*/ 	.short	0x0014


	//----- nvinfo : EIATTR_PARAM_CBANK
	.align		4
        /*0054*/ 	.byte	0x04, 0x0a
        /*0056*/ 	.short	(.L_33 - .L_32)
	.align		4
.L_32:
        /*0058*/ 	.word	index@(.nv.constant0._Z15AssignToClusterP5PointS0_i)
        /*005c*/ 	.short	0x0380
        /*005e*/ 	.short	0x0014


	//----- nvinfo : EIATTR_SW_WAR
	.align		4
.L_33:
        /*0060*/ 	.byte	0x04, 0x36
        /*0062*/ 	.short	(.L_35 - .L_34)
.L_34:
        /*0064*/ 	.word	0x00000008
.L_35:


//--------------------- .nv.callgraph             --------------------------
	.section	.nv.callgraph,"",@"SHT_CUDA_CALLGRAPH"
	.align	4
	.sectionentsize	8
	.align		4
        /*0000*/ 	.word	0x00000000
	.align		4
        /*0004*/ 	.word	0xffffffff
	.align		4
        /*0008*/ 	.word	0x00000000
	.align		4
        /*000c*/ 	.word	0xfffffffe
	.align		4
        /*0010*/ 	.word	0x00000000
	.align		4
        /*0014*/ 	.word	0xfffffffd
	.align		4
        /*0018*/ 	.word	0x00000000
	.align		4
        /*001c*/ 	.word	0xfffffffc


//--------------------- .text._Z13ResetDistanceP5Point --------------------------
	.section	.text._Z13ResetDistanceP5Point,"ax",@progbits
	.align	128
        .global         _Z13ResetDistanceP5Point
        .type           _Z13ResetDistanceP5Point,@function
        .size           _Z13ResetDistanceP5Point,(.L_x_2 - _Z13ResetDistanceP5Point)
        .other          _Z13ResetDistanceP5Point,@"STO_CUDA_ENTRY STV_DEFAULT"
_Z13ResetDistanceP5Point:
.text._Z13ResetDistanceP5Point:
[----:B------:R-:W-:Y:S01]  /*0000*/  LDC R1, c[0x0][0x37c] ;  /* 0x0000df00ff017b82 */ /* 0x000fe20000000800 */
[----:B------:R-:W0:Y:S07]  /*0010*/  S2R R7, SR_TID.X ;  /* 0x0000000000077919 */ /* 0x000e2e0000002100 */
[----:B------:R-:W0:Y:S01]  /*0020*/  LDC.64 R2, c[0x0][0x380] ;  /* 0x0000e000ff027b82 */ /* 0x000e220000000a00 */
[----:B------:R-:W1:Y:S01]  /*0030*/  LDCU.64 UR4, c[0x0][0x358] ;  /* 0x00006b00ff0477ac */ /* 0x000e620008000a00 */
[----:B------:R-:W-:-:S02]  /*0040*/  MOV R4, 0xffffffff ;  /* 0xffffffff00047802 */ /* 0x000fc40000000f00 */
[----:B------:R-:W-:Y:S01]  /*0050*/  MOV R5, 0x7fefffff ;  /* 0x7fefffff00057802 */ /* 0x000fe20000000f00 */
[----:B0-----:R-:W-:-:S05]  /*0060*/  IMAD.WIDE.U32 R2, R7, 0x20, R2 ;  /* 0x0000002007027825 */ /* 0x001fca00078e0002 */
[----:B-1----:R-:W-:Y:S01]  /*0070*/  STG.E.64 desc[UR4][R2.64+0x18], R4 ;  /* 0x0000180402007986 */ /* 0x002fe2000c101b04 */
[----:B------:R-:W-:Y:S05]  /*0080*/  EXIT ;  /* 0x000000000000794d */ /* 0x000fea0003800000 */
.L_x_0:
[----:B------:R-:W-:-:S00]  /*0090*/  BRA `(.L_x_0) ;  /* 0xfffffffc00fc7947 */ /* 0x000fc0000383ffff */
[----:B------:R-:W-:-:S00]  /*00a0*/  NOP ;  /* 0x0000000000007918 */ /* 0x000fc00000000000 */
        /* <DEDUP_REMOVED lines=13> */
.L_x_2:


//--------------------- .text._Z15AssignToClusterP5PointS0_i --------------------------
	.section	.text._Z15AssignToClusterP5PointS0_i,"ax",@progbits
	.align	128
        .global         _Z15AssignToClusterP5PointS0_i
        .type           _Z15AssignToClusterP5PointS0_i,@function
        .size           _Z15AssignToClusterP5PointS0_i,(.L_x_3 - _Z15AssignToClusterP5PointS0_i)
        .other          _Z15AssignToClusterP5PointS0_i,@"STO_CUDA_ENTRY STV_DEFAULT"
_Z15AssignToClusterP5PointS0_i:
.text._Z15AssignToClusterP5PointS0_i:
[----:B------:R-:W-:Y:S01]  /*0000*/  LDC R1, c[0x0][0x37c] ;  /* 0x0000df00ff017b82 */ /* 0x000fe20000000800 */
[----:B------:R-:W0:Y:S07]  /*0010*/  S2R R5, SR_TID.X ;  /* 0x0000000000057919 */ /* 0x000e2e0000002100 */
[----:B------:R-:W1:Y:S01]  /*0020*/  LDC R0, c[0x0][0x390] ;  /* 0x0000e400ff007b82 */ /* 0x000e620000000800 */
[----:B------:R-:W2:Y:S07]  /*0030*/  LDCU.64 UR4, c[0x0][0x358] ;  /* 0x00006b00ff0477ac */ /* 0x000eae0008000a00 */
[----:B------:R-:W0:Y:S08]  /*0040*/  LDC.64 R2, c[0x0][0x380] ;  /* 0x0000e000ff027b82 */ /* 0x000e300000000a00 */
[----:B------:R-:W1:Y:S01]  /*0050*/  LDC.64 R10, c[0x0][0x388] ;  /* 0x0000e200ff0a7b82 */ /* 0x000e620000000a00 */
[----:B0-----:R-:W-:-:S05]  /*0060*/  IMAD.WIDE.U32 R2, R5, 0x20, R2 ;  /* 0x0000002005027825 */ /* 0x001fca00078e0002 */
[----:B--2---:R-:W2:Y:S01]  /*0070*/  LDG.E.64 R6, desc[UR4][R2.64+0x8] ;  /* 0x0000080402067981 */ /* 0x004ea2000c1e1b00 */
[----:B-1----:R-:W-:-:S03]  /*0080*/  IMAD.WIDE R10, R0, 0x20, R10 ;  /* 0x00000020000a7825 */ /* 0x002fc600078e020a */
[----:B------:R-:W3:Y:S04]  /*0090*/  LDG.E.64 R4, desc[UR4][R2.64] ;  /* 0x0000000402047981 */ /* 0x000ee8000c1e1b00 */
[----:B------:R-:W2:Y:S04]  /*00a0*/  LDG.E.64 R14, desc[UR4][R10.64+0x8] ;  /* 0x000008040a0e7981 */ /* 0x000ea8000c1e1b00 */
[----:B------:R-:W3:Y:S04]  /*00b0*/  LDG.E.64 R12, desc[UR4][R10.64] ;  /* 0x000000040a0c7981 */ /* 0x000ee8000c1e1b00 */
[----:B------:R-:W4:Y:S01]  /*00c0*/  LDG.E.64 R8, desc[UR4][R2.64+0x18] ;  /* 0x0000180402087981 */ /* 0x000f22000c1e1b00 */
[----:B--2---:R-:W-:-:S02]  /*00d0*/  DADD R6, R6, -R14 ;  /* 0x0000000006067229 */ /* 0x004fc4000000080e */
[----:B---3--:R-:W-:-:S06]  /*00e0*/  DADD R4, R4, -R12 ;  /* 0x0000000004047229 */ /* 0x008fcc000000080c */
[----:B------:R-:W-:-:S08]  /*00f0*/  DMUL R6, R6, R6 ;  /* 0x0000000606067228 */ /* 0x000fd00000000000 */
[----:B------:R-:W-:-:S08]  /*0100*/  DFMA R6, R4, R4, R6 ;  /* 0x000000040406722b */ /* 0x000fd00000000006 */
[----:B----4-:R-:W-:-:S14]  /*0110*/  DSETP.GEU.AND P0, PT, R6, R8, PT ;  /* 0x000000080600722a */ /* 0x010fdc0003f0e000 */
[----:B------:R-:W2:Y:S01]  /*0120*/  @P0 LDG.E R0, desc[UR4][R2.64+0x10] ;  /* 0x0000100402000981 */ /* 0x000ea2000c1e1900 */
[----:B------:R-:W-:Y:S02]  /*0130*/  FSEL R4, R6, R8, !P0 ;  /* 0x0000000806047208 */ /* 0x000fe40004000000 */
[----:B------:R-:W-:-:S05]  /*0140*/  FSEL R5, R7, R9, !P0 ;  /* 0x0000000907057208 */ /* 0x000fca0004000000 */
[----:B------:R-:W-:Y:S04]  /*0150*/  STG.E.64 desc[UR4][R2.64+0x18], R4 ;  /* 0x0000180402007986 */ /* 0x000fe8000c101b04 */
[----:B--2---:R-:W-:Y:S01]  /*0160*/  STG.E desc[UR4][R2.64+0x10], R0 ;  /* 0x0000100002007986 */ /* 0x004fe2000c101904 */
[----:B------:R-:W-:Y:S05]  /*0170*/  EXIT ;  /* 0x000000000000794d */ /* 0x000fea0003800000 */
.L_x_1:
        /* <DEDUP_REMOVED lines=16> */
.L_x_3:


//--------------------- .nv.shared.reserved.0     --------------------------
	.section	.nv.shared.reserved.0,"aw",@nobits
	.weak		__nv_reservedSMEM_offset_0_alias
	.size		__nv_reservedSMEM_offset_0_alias, 0, 64
	.other		__nv_reservedSMEM_offset_0_alias,@"STO_CUDA_RESERVED_SHARED STV_DEFAULT"
__nv_reservedSMEM_offset_0_alias:
	.zero		0
	.zero		64


//--------------------- .nv.constant0._Z13ResetDistanceP5Point --------------------------
	.section	.nv.constant0._Z13ResetDistanceP5Point,"a",@progbits
	.sectionflags	@""
	.align	4
.nv.constant0._Z13ResetDistanceP5Point:
	.zero		904


//--------------------- .nv.constant0._Z15AssignToClusterP5PointS0_i --------------------------
	.section	.nv.constant0._Z15AssignToClusterP5PointS0_i,"a",@progbits
	.sectionflags	@""
	.align	4
.nv.constant0._Z15AssignToClusterP5PointS0_i:
	.zero		916


//--------------------- SYMBOLS --------------------------

	.type		.nv.reservedSmem.offset0,@object
	.size		.nv.reservedSmem.offset0,0x4
